	.headerflags	@"EF_CUDA_TEXMODE_UNIFIED EF_CUDA_64BIT_ADDRESS EF_CUDA_ACCELERATORS EF_CUDA_SM90 EF_CUDA_VIRTUAL_SM(EF_CUDA_SM90)"
	.elftype	@"ET_EXEC"


//--------------------- .nv.info                  --------------------------
	.section	.nv.info,"",@"SHT_CUDA_INFO"
	.align	4


	//----- nvinfo : EIATTR_REGCOUNT
	.align		4
        /*0000*/ 	.byte	0x04, 0x2f
        /*0002*/ 	.short	(.L_3 - .L_2)
	.align		4
.L_2:
        /*0004*/ 	.word	index@(triton_poi_fused_clone_20)
        /*0008*/ 	.word	0x00000015


	//----- nvinfo : EIATTR_MIN_STACK_SIZE
	.align		4
.L_3:
        /*000c*/ 	.byte	0x04, 0x12
        /*000e*/ 	.short	(.L_5 - .L_4)
	.align		4
.L_4:
        /*0010*/ 	.word	index@(triton_poi_fused_clone_20)
        /*0014*/ 	.word	0x00000000


	//----- nvinfo : EIATTR_FRAME_SIZE
	.align		4
.L_5:
        /*0018*/ 	.byte	0x04, 0x11
        /*001a*/ 	.short	(.L_7 - .L_6)
	.align		4
.L_6:
        /*001c*/ 	.word	index@(triton_poi_fused_clone_20)
        /*0020*/ 	.word	0x00000000


	//----- nvinfo : EIATTR_MIN_STACK_SIZE
	.align		4
.L_7:
        /*0024*/ 	.byte	0x04, 0x12
        /*0026*/ 	.short	(.L_9 - .L_8)
	.align		4
.L_8:
        /*0028*/ 	.word	index@(triton_poi_fused_clone_20)
        /*002c*/ 	.word	0x00000000
.L_9:


//--------------------- .nv.info.triton_poi_fused_clone_20 --------------------------
	.section	.nv.info.triton_poi_fused_clone_20,"",@"SHT_CUDA_INFO"
	.sectionflags	@""
	.align	4


	//----- nvinfo : EIATTR_CUDA_API_VERSION
	.align		4
        /*0000*/ 	.byte	0x04, 0x37
        /*0002*/ 	.short	(.L_11 - .L_10)
.L_10:
        /*0004*/ 	.word	0x0000007c


	//----- nvinfo : EIATTR_KPARAM_INFO
	.align		4
.L_11:
        /*0008*/ 	.byte	0x04, 0x17
        /*000a*/ 	.short	(.L_13 - .L_12)
.L_12:
        /*000c*/ 	.word	0x00000000
        /*0010*/ 	.short	0x0006
        /*0012*/ 	.short	0x0030
        /*0014*/ 	.byte	0x00, 0xf0, 0x11, 0x00


	//----- nvinfo : EIATTR_KPARAM_INFO
	.align		4
.L_13:
        /*0018*/ 	.byte	0x04, 0x17
        /*001a*/ 	.short	(.L_15 - .L_14)
.L_14:
        /*001c*/ 	.word	0x00000000
        /*0020*/ 	.short	0x0005
        /*0022*/ 	.short	0x0028
        /*0024*/ 	.byte	0x00, 0xf4, 0x21, 0x00


	//----- nvinfo : EIATTR_KPARAM_INFO
	.align		4
.L_15:
        /*0028*/ 	.byte	0x04, 0x17
        /*002a*/ 	.short	(.L_17 - .L_16)
.L_16:
        /*002c*/ 	.word	0x00000000
        /*0030*/ 	.short	0x0004
        /*0032*/ 	.short	0x0020
        /*0034*/ 	.byte	0x00, 0xf4, 0x21, 0x00


	//----- nvinfo : EIATTR_KPARAM_INFO
	.align		4
.L_17:
        /*0038*/ 	.byte	0x04, 0x17
        /*003a*/ 	.short	(.L_19 - .L_18)
.L_18:
        /*003c*/ 	.word	0x00000000
        /*0040*/ 	.short	0x0003
        /*0042*/ 	.short	0x0018
        /*0044*/ 	.byte	0x00, 0xf4, 0x21, 0x00


	//----- nvinfo : EIATTR_KPARAM_INFO
	.align		4
.L_19:
        /*0048*/ 	.byte	0x04, 0x17
        /*004a*/ 	.short	(.L_21 - .L_20)
.L_20:
        /*004c*/ 	.word	0x00000000
        /*0050*/ 	.short	0x0002
        /*0052*/ 	.short	0x0010
        /*0054*/ 	.byte	0x00, 0xf4, 0x21, 0x00


	//----- nvinfo : EIATTR_KPARAM_INFO
	.align		4
.L_21:
        /*0058*/ 	.byte	0x04, 0x17
        /*005a*/ 	.short	(.L_23 - .L_22)
.L_22:
        /*005c*/ 	.word	0x00000000
        /*0060*/ 	.short	0x0001
        /*0062*/ 	.short	0x0008
        /*0064*/ 	.byte	0x00, 0xf4, 0x21, 0x00


	//----- nvinfo : EIATTR_KPARAM_INFO
	.align		4
.L_23:
        /*0068*/ 	.byte	0x04, 0x17
        /*006a*/ 	.short	(.L_25 - .L_24)
.L_24:
        /*006c*/ 	.word	0x00000000
        /*0070*/ 	.short	0x0000
        /*0072*/ 	.short	0x0000
        /*0074*/ 	.byte	0x00, 0xf4, 0x21, 0x00


	//----- nvinfo : EIATTR_SPARSE_MMA_MASK
	.align		4
.L_25:
        /*0078*/ 	.byte	0x03, 0x50
        /*007a*/ 	.short	0x0000


	//----- nvinfo : EIATTR_MAXREG_COUNT
	.align		4
        /*007c*/ 	.byte	0x03, 0x1b
        /*007e*/ 	.short	0x00ff


	//----- nvinfo : EIATTR_EXIT_INSTR_OFFSETS
	.align		4
        /*0080*/ 	.byte	0x04, 0x1c
        /*0082*/ 	.short	(.L_27 - .L_26)


	//   ....[0]....
.L_26:
        /*0084*/ 	.word	0x00000470


	//----- nvinfo : EIATTR_REQNTID
	.align		4
.L_27:
        /*0088*/ 	.byte	0x04, 0x10
        /*008a*/ 	.short	(.L_29 - .L_28)
.L_28:
        /*008c*/ 	.word	0x00000080
        /*0090*/ 	.word	0x00000001
        /*0094*/ 	.word	0x00000001


	//----- nvinfo : EIATTR_CBANK_PARAM_SIZE
	.align		4
.L_29:
        /*0098*/ 	.byte	0x03, 0x19
        /*009a*/ 	.short	0x0034


	//----- nvinfo : EIATTR_PARAM_CBANK
	.align		4
        /*009c*/ 	.byte	0x04, 0x0a
        /*009e*/ 	.short	(.L_31 - .L_30)
	.align		4
.L_30:
        /*00a0*/ 	.word	index@(.nv.constant0.triton_poi_fused_clone_20)
        /*00a4*/ 	.short	0x0210
        /*00a6*/ 	.short	0x0034


	//----- nvinfo : EIATTR_SW_WAR
	.align		4
.L_31:
        /*00a8*/ 	.byte	0x04, 0x36
        /*00aa*/ 	.short	(.L_33 - .L_32)
.L_32:
        /*00ac*/ 	.word	0x00000008
.L_33:


//--------------------- .nv.callgraph             --------------------------
	.section	.nv.callgraph,"",@"SHT_CUDA_CALLGRAPH"
	.align	4
	.sectionentsize	8
	.align		4
        /*0000*/ 	.word	0x00000000
	.align		4
        /*0004*/ 	.word	0xffffffff
	.align		4
        /*0008*/ 	.word	0x00000000
	.align		4
        /*000c*/ 	.word	0xfffffffe
	.align		4
        /*0010*/ 	.word	0x00000000
	.align		4
        /*0014*/ 	.word	0xfffffffd
	.align		4
        /*0018*/ 	.word	0x00000000
	.align		4
        /*001c*/ 	.word	0xfffffffc


//--------------------- .nv.constant4             --------------------------
	.section	.nv.constant4,"a",@progbits
	.align	8
	.align		8
.nv.constant4:
        /*0000*/ 	.dword	_$_str
	.align		8
        /*0008*/ 	.dword	_$_str_$_2


//--------------------- .text.triton_poi_fused_clone_20 --------------------------
	.section	.text.triton_poi_fused_clone_20,"ax",@progbits
	.align	128
        .global         triton_poi_fused_clone_20
        .type           triton_poi_fused_clone_20,@function
        .size           triton_poi_fused_clone_20,(.L_x_1 - triton_poi_fused_clone_20)
        .other          triton_poi_fused_clone_20,@"STO_CUDA_ENTRY STV_DEFAULT"
triton_poi_fused_clone_20:
.text.triton_poi_fused_clone_20:
[----:B------:R-:W-:Y:S01]  /*0000*/  LDC R1, c[0x0][0x28] ;  /* 0x00000a00ff017b82 */ /* 0x000fe20000000800 */
[----:B------:R-:W1:Y:S01]  /*0010*/  S2R R0, SR_TID.X ;  /* 0x0000000000007919 */ /* 0x000e620000002100 */
[----:B------:R-:W-:-:S06]  /*0020*/  ULDC.64 UR4, c[0x0][0x208] ;  /* 0x0000820000047ab9 */ /* 0x000fcc0000000a00 */
[----:B------:R-:W2:Y:S01]  /*0030*/  LDC.64 R6, c[0x0][0x210] ;  /* 0x00008400ff067b82 */ /* 0x000ea20000000a00 */
[----:B------:R-:W3:Y:S07]  /*0040*/  S2R R3, SR_CTAID.X ;  /* 0x0000000000037919 */ /* 0x000eee0000002500 */
[----:B------:R-:W4:Y:S01]  /*0050*/  LDC.64 R10, c[0x0][0x218] ;  /* 0x00008600ff0a7b82 */ /* 0x000f220000000a00 */
[----:B-1----:R-:W-:Y:S01]  /*0060*/  IMAD.SHL.U32 R0, R0, 0x2, RZ ;  /* 0x0000000200007824 */ /* 0x002fe200078e00ff */
[----:B---3--:R-:W-:-:S04]  /*0070*/  SHF.R.S32.HI R15, RZ, 0x17, R3 ;  /* 0x00000017ff0f7819 */ /* 0x008fc80000011403 */
[----:B------:R-:W-:Y:S02]  /*0080*/  LOP3.LUT R0, R0, 0xfe, RZ, 0xc0, !PT ;  /* 0x000000fe00007812 */ /* 0x000fe400078ec0ff */
[----:B------:R-:W-:-:S03]  /*0090*/  SGXT R15, R15, 0x1 ;  /* 0x000000010f0f781a */ /* 0x000fc60000000200 */
[----:B------:R-:W-:Y:S02]  /*00a0*/  IMAD R0, R3, 0x100, R0 ;  /* 0x0000010003007824 */ /* 0x000fe400078e0200 */
[----:B------:R-:W1:Y:S03]  /*00b0*/  LDC.64 R2, c[0x0][0x220] ;  /* 0x00008800ff027b82 */ /* 0x000e660000000a00 */
[----:B------:R-:W-:-:S04]  /*00c0*/  LEA.HI R4, R15, R0, RZ, 0x6 ;  /* 0x000000000f047211 */ /* 0x000fc800078f30ff */
[----:B------:R-:W-:-:S04]  /*00d0*/  SHF.R.S32.HI R4, RZ, 0x6, R4 ;  /* 0x00000006ff047819 */ /* 0x000fc80000011404 */
[----:B------:R-:W-:-:S04]  /*00e0*/  LEA.HI R5, R4, R4, RZ, 0x6 ;  /* 0x0000000404057211 */ /* 0x000fc800078f30ff */
[----:B------:R-:W-:-:S04]  /*00f0*/  LOP3.LUT R5, R5, 0xffffffc0, RZ, 0xc0, !PT ;  /* 0xffffffc005057812 */ /* 0x000fc800078ec0ff */
[----:B------:R-:W-:-:S05]  /*0100*/  IADD3 R9, R4, -R5, RZ ;  /* 0x8000000504097210 */ /* 0x000fca0007ffe0ff */
[----:B-1----:R-:W-:-:S05]  /*0110*/  IMAD.WIDE R2, R9, 0x4, R2 ;  /* 0x0000000409027825 */ /* 0x002fca00078e0202 */
[----:B------:R1:W3:Y:S01]  /*0120*/  LDG.E.EL R8, desc[UR4][R2.64] ;  /* 0x0000000402087981 */ /* 0x0002e2000c2e1900 */
[----:B------:R-:W-:Y:S01]  /*0130*/  SHF.R.S32.HI R5, RZ, 0x1f, R0 ;  /* 0x0000001fff057819 */ /* 0x000fe20000011400 */
[----:B----4-:R-:W-:Y:S01]  /*0140*/  IMAD.WIDE R10, R9, 0x4, R10 ;  /* 0x00000004090a7825 */ /* 0x010fe200078e020a */
[----:B------:R-:W-:Y:S02]  /*0150*/  IADD3 R12, R0, 0x1, RZ ;  /* 0x00000001000c7810 */ /* 0x000fe40007ffe0ff */
[----:B------:R-:W-:Y:S01]  /*0160*/  LEA.HI R13, R5, R0, RZ, 0x3 ;  /* 0x00000000050d7211 */ /* 0x000fe200078f18ff */
[----:B------:R-:W-:Y:S01]  /*0170*/  IMAD.MOV.U32 R5, RZ, RZ, 0x64 ;  /* 0x00000064ff057424 */ /* 0x000fe200078e00ff */
[----:B------:R-:W-:Y:S01]  /*0180*/  LEA.HI R15, R15, R12, RZ, 0x3 ;  /* 0x0000000c0f0f7211 */ /* 0x000fe200078f18ff */
[----:B------:R4:W5:Y:S01]  /*0190*/  LDG.E.EL R11, desc[UR4][R10.64] ;  /* 0x000000040a0b7981 */ /* 0x000962000c2e1900 */
[----:B------:R-:W-:Y:S01]  /*01a0*/  SHF.R.S32.HI R14, RZ, 0x3, R13 ;  /* 0x00000003ff0e7819 */ /* 0x000fe2000001140d */
[----:B------:R-:W-:Y:S01]  /*01b0*/  IMAD R18, R4, R5, 0xb ;  /* 0x0000000b04127424 */ /* 0x000fe200078e0205 */
[----:B-1----:R-:W1:Y:S01]  /*01c0*/  LDC.64 R2, c[0x0][0x230] ;  /* 0x00008c00ff027b82 */ /* 0x002e620000000a00 */
[----:B------:R-:W-:-:S02]  /*01d0*/  LOP3.LUT R13, R13, 0xfffffff8, RZ, 0xc0, !PT ;  /* 0xfffffff80d0d7812 */ /* 0x000fc400078ec0ff */
[----:B------:R-:W-:Y:S02]  /*01e0*/  LEA.HI R16, R14, R14, RZ, 0x3 ;  /* 0x0000000e0e107211 */ /* 0x000fe400078f18ff */
[----:B------:R-:W-:Y:S02]  /*01f0*/  LOP3.LUT R15, R15, 0xfffffff8, RZ, 0xc0, !PT ;  /* 0xfffffff80f0f7812 */ /* 0x000fe400078ec0ff */
[----:B------:R-:W-:Y:S01]  /*0200*/  LOP3.LUT R17, R16, 0x7ffffff8, RZ, 0xc0, !PT ;  /* 0x7ffffff810117812 */ /* 0x000fe200078ec0ff */
[----:B------:R-:W4:Y:S01]  /*0210*/  LDC.64 R4, c[0x0][0x228] ;  /* 0x00008a00ff047b82 */ /* 0x000f220000000a00 */
[----:B------:R-:W-:-:S03]  /*0220*/  IADD3 R12, R18, R12, -R15 ;  /* 0x0000000c120c7210 */ /* 0x000fc60007ffe80f */
[----:B------:R-:W-:Y:S01]  /*0230*/  IMAD.IADD R17, R14, 0x1, -R17 ;  /* 0x000000010e117824 */ /* 0x000fe200078e0a11 */
[----:B------:R-:W-:-:S05]  /*0240*/  IADD3 R14, R18, R0, -R13 ;  /* 0x00000000120e7210 */ /* 0x000fca0007ffe80d */
[C---:B------:R-:W-:Y:S02]  /*0250*/  IMAD R13, R17.reuse, 0xa, R14 ;  /* 0x0000000a110d7824 */ /* 0x040fe400078e020e */
[----:B------:R-:W-:Y:S02]  /*0260*/  IMAD R17, R17, 0xa, R12 ;  /* 0x0000000a11117824 */ /* 0x000fe400078e020c */
[----:B--2---:R-:W-:-:S04]  /*0270*/  IMAD.WIDE R12, R13, 0x4, R6 ;  /* 0x000000040d0c7825 */ /* 0x004fc800078e0206 */
[----:B------:R-:W-:Y:S02]  /*0280*/  IMAD.WIDE R6, R17, 0x4, R6 ;  /* 0x0000000411067825 */ /* 0x000fe400078e0206 */
[----:B------:R-:W5:Y:S02]  /*0290*/  LDG.E R12, desc[UR4][R12.64] ;  /* 0x000000040c0c7981 */ /* 0x000f64000c1e1900 */
[C---:B-1----:R-:W-:Y:S02]  /*02a0*/  IMAD.WIDE R14, R9.reuse, 0x4, R2 ;  /* 0x00000004090e7825 */ /* 0x042fe400078e0202 */
[----:B------:R-:W2:Y:S01]  /*02b0*/  LDG.E R6, desc[UR4][R6.64] ;  /* 0x0000000406067981 */ /* 0x000ea2000c1e1900 */
[----:B----4-:R-:W-:Y:S01]  /*02c0*/  HFMA2.MMA R10, -RZ, RZ, 1.625, 0 ;  /* 0x3e800000ff0a7435 */ /* 0x010fe200000001ff */
[----:B0-----:R-:W-:Y:S01]  /*02d0*/  IMAD.WIDE R4, R9, 0x4, R4 ;  /* 0x0000000409047825 */ /* 0x001fe200078e0204 */
[----:B------:R-:W0:Y:S01]  /*02e0*/  LDC.64 R2, c[0x0][0x238] ;  /* 0x00008e00ff027b82 */ /* 0x000e220000000a00 */
[----:B------:R-:W4:Y:S04]  /*02f0*/  LDG.E.EL R15, desc[UR4][R14.64] ;  /* 0x000000040e0f7981 */ /* 0x000f28000c2e1900 */
[----:B------:R1:W4:Y:S01]  /*0300*/  LDG.E.EL R4, desc[UR4][R4.64] ;  /* 0x0000000404047981 */ /* 0x000322000c2e1900 */
[----:B0-----:R-:W-:-:S04]  /*0310*/  IMAD.WIDE R2, R0, 0x4, R2 ;  /* 0x0000000400027825 */ /* 0x001fc800078e0202 */
[----:B---3--:R-:W-:-:S04]  /*0320*/  FADD R8, R8, 9.9999997473787516356e-06 ;  /* 0x3727c5ac08087421 */ /* 0x008fc80000000000 */
[----:B------:R-:W0:Y:S02]  /*0330*/  MUFU.SQRT R9, R8 ;  /* 0x0000000800097308 */ /* 0x000e240000002000 */
[C---:B0-----:R-:W-:Y:S02]  /*0340*/  FSETP.GT.AND P0, PT, R9.reuse, 8.50705917302346158658e+37, PT ;  /* 0x7e8000000900780b */ /* 0x041fe40003f04000 */
[----:B------:R-:W-:-:S11]  /*0350*/  FSETP.GEU.AND P1, PT, R9, 1.175494350822287508e-38, PT ;  /* 0x008000000900780b */ /* 0x000fd60003f2e000 */
[----:B------:R-:W-:-:S04]  /*0360*/  @P0 FMUL R9, R9, 0.25 ;  /* 0x3e80000009090820 */ /* 0x000fc80000400000 */
[----:B------:R-:W-:-:S06]  /*0370*/  @!P1 FMUL R9, R9, 16777216 ;  /* 0x4b80000009099820 */ /* 0x000fcc0000400000 */
[----:B------:R-:W1:Y:S01]  /*0380*/  MUFU.RCP R9, R9 ;  /* 0x0000000900097308 */ /* 0x000e620000001000 */
[----:B------:R-:W-:Y:S01]  /*0390*/  FSEL R10, R10, 1, P0 ;  /* 0x3f8000000a0a7808 */ /* 0x000fe20000000000 */
[----:B-----5:R-:W-:-:S04]  /*03a0*/  FADD R12, R12, -R11 ;  /* 0x8000000b0c0c7221 */ /* 0x020fc80000000000 */
[----:B------:R-:W-:Y:S01]  /*03b0*/  @!P1 FMUL R10, R10, 16777216 ;  /* 0x4b8000000a0a9820 */ /* 0x000fe20000400000 */
[----:B--2---:R-:W-:-:S03]  /*03c0*/  FADD R6, R6, -R11 ;  /* 0x8000000b06067221 */ /* 0x004fc60000000000 */
[----:B-1----:R-:W-:-:S04]  /*03d0*/  FMUL R5, R9, R10 ;  /* 0x0000000a09057220 */ /* 0x002fc80000400000 */
[-C--:B------:R-:W-:Y:S01]  /*03e0*/  FMUL R12, R12, R5.reuse ;  /* 0x000000050c0c7220 */ /* 0x080fe20000400000 */
[----:B------:R-:W-:-:S03]  /*03f0*/  FMUL R6, R6, R5 ;  /* 0x0000000506067220 */ /* 0x000fc60000400000 */
[C-C-:B----4-:R-:W-:Y:S01]  /*0400*/  FFMA R12, R4.reuse, R12, R15.reuse ;  /* 0x0000000c040c7223 */ /* 0x150fe2000000000f */
[----:B------:R-:W-:-:S04]  /*0410*/  FFMA R6, R4, R6, R15 ;  /* 0x0000000604067223 */ /* 0x000fc8000000000f */
[----:B------:R-:W-:Y:S02]  /*0420*/  FSETP.GEU.AND P0, PT, R12, RZ, PT ;  /* 0x000000ff0c00720b */ /* 0x000fe40003f0e000 */
[----:B------:R-:W-:Y:S02]  /*0430*/  FSETP.GEU.AND P1, PT, R6, RZ, PT ;  /* 0x000000ff0600720b */ /* 0x000fe40003f2e000 */
[----:B------:R-:W-:Y:S02]  /*0440*/  FSEL R12, R12, RZ, P0 ;  /* 0x000000ff0c0c7208 */ /* 0x000fe40000000000 */
[----:B------:R-:W-:-:S05]  /*0450*/  FSEL R13, R6, RZ, P1 ;  /* 0x000000ff060d7208 */ /* 0x000fca0000800000 */
[----:B------:R-:W-:Y:S01]  /*0460*/  STG.E.64 desc[UR4][R2.64], R12 ;  /* 0x0000000c02007986 */ /* 0x000fe2000c101b04 */
[----:B------:R-:W-:Y:S05]  /*0470*/  EXIT ;  /* 0x000000000000794d */ /* 0x000fea0003800000 */
.L_x_0:
[----:B------:R-:W-:-:S00]  /*0480*/  BRA `(.L_x_0) ;  /* 0xfffffffc00fc7947 */ /* 0x000fc0000383ffff */
[----:B------:R-:W-:-:S00]  /*0490*/  NOP ;  /* 0x0000000000007918 */ /* 0x000fc00000000000 */
        /* <DEDUP_REMOVED lines=14> */
.L_x_1:


//--------------------- .nv.global.init           --------------------------
	.section	.nv.global.init,"aw",@progbits
.nv.global.init:
	.type		_$_str,@object
	.size		_$_str,(_$_str_$_2 - _$_str)
_$_str:
        /*0000*/ 	.byte	0x5f, 0x5f, 0x43, 0x55, 0x44, 0x41, 0x5f, 0x46, 0x54, 0x5a, 0x00
	.type		_$_str_$_2,@object
	.size		_$_str_$_2,(.L_1 - _$_str_$_2)
_$_str_$_2:
        /*000b*/ 	.byte	0x5f, 0x5f, 0x43, 0x55, 0x44, 0x41, 0x5f, 0x50, 0x52, 0x45, 0x43, 0x5f, 0x53, 0x51, 0x52, 0x54
        /*001b*/ 	.byte	0x00
.L_1:


//--------------------- .nv.constant0.triton_poi_fused_clone_20 --------------------------
	.section	.nv.constant0.triton_poi_fused_clone_20,"a",@progbits
	.sectionflags	@""
	.align	4
.nv.constant0.triton_poi_fused_clone_20:
	.zero		580
